//
// Generated by NVIDIA NVVM Compiler
//
// Compiler Build ID: CL-36424714
// Cuda compilation tools, release 13.0, V13.0.88
// Based on NVVM 20.0.0
//

.version 9.0
.target sm_100
.address_size 64

	// .globl	_Z12geglu_kernelPK7__half2PS_ii
.global .align 4 .b8 __cudart_i2opi_f[24] = {65, 144, 67, 60, 153, 149, 98, 219, 192, 221, 52, 245, 209, 87, 39, 252, 41, 21, 68, 78, 110, 131, 249, 162};

.visible .entry _Z12geglu_kernelPK7__half2PS_ii(
	.param .u64 .ptr .align 1 _Z12geglu_kernelPK7__half2PS_ii_param_0,
	.param .u64 .ptr .align 1 _Z12geglu_kernelPK7__half2PS_ii_param_1,
	.param .u32 _Z12geglu_kernelPK7__half2PS_ii_param_2,
	.param .u32 _Z12geglu_kernelPK7__half2PS_ii_param_3
)
{
	.reg .pred 	%p<2>;
	.reg .b32 	%r<27>;
	.reg .b32 	%f<3>;
	.reg .b64 	%rd<11>;

	ld.param.u64 	%rd1, [_Z12geglu_kernelPK7__half2PS_ii_param_0];
	ld.param.u64 	%rd2, [_Z12geglu_kernelPK7__half2PS_ii_param_1];
	ld.param.u32 	%r2, [_Z12geglu_kernelPK7__half2PS_ii_param_2];
	ld.param.u32 	%r3, [_Z12geglu_kernelPK7__half2PS_ii_param_3];
	mov.u32 	%r4, %ctaid.x;
	mov.u32 	%r5, %ntid.x;
	mov.u32 	%r6, %tid.x;
	mad.lo.s32 	%r1, %r4, %r5, %r6;
	setp.ge.s32 	%p1, %r1, %r2;
	@%p1 bra 	$L__BB0_2;
	cvta.to.global.u64 	%rd3, %rd1;
	cvta.to.global.u64 	%rd4, %rd2;
	mov.u32 	%r24, %ctaid.y;
	mad.lo.s32 	%r25, %r3, %r24, %r1;
	mul.wide.s32 	%rd5, %r25, 4;
	add.s64 	%rd6, %rd3, %rd5;
	ld.global.nc.u32 	%r22, [%rd6];
	mul.wide.s32 	%rd7, %r2, 4;
	add.s64 	%rd8, %rd6, %rd7;
	ld.global.nc.u32 	%r10, [%rd8];
	mov.f32 	%f1, 0f3FD9DB23;
	// begin inline asm
	{.reg .f16 low;
  cvt.rn.f16.f32 low, %f1;
  mov.b32 %r7, {low,low};}

	// end inline asm
	mov.f32 	%f2, 0f3F800000;
	// begin inline asm
	{.reg .f16 low;
  cvt.rn.f16.f32 low, %f2;
  mov.b32 %r8, {low,low};}

	// end inline asm
	// begin inline asm
	{mul.f16x2 %r9,%r10,%r7;
}
	// end inline asm
	// begin inline asm
	{neg.f16x2 %r12,%r9;
}
	// end inline asm
	// begin inline asm
	{.reg.b16         hl, hu;         
 .reg.b32         h,r,fl,fu,C,nZ; 
  mov.b32         {hl, hu}, %r12;   
  mov.b32         h, %r12;          
  cvt.f32.f16     fl, hl;         
  cvt.f32.f16     fu, hu;         
  mov.b32         C, 0x3fb8aa3bU; 
  mov.b32         nZ, 0x80000000U;
  fma.rn.f32      fl,fl,C,nZ;     
  fma.rn.f32      fu,fu,C,nZ;     
  ex2.approx.ftz.f32  fl, fl;     
  ex2.approx.ftz.f32  fu, fu;     
  cvt.rn.f16.f32      hl, fl;     
  cvt.rn.f16.f32      hu, fu;     
  mov.b32         r, {hl, hu};    
{.reg.b32 spc, ulp, p;
  mov.b32 spc,0X1F791F79U;
  mov.b32 ulp,0x94009400U;
  set.eq.f16x2.f16x2 p,h, spc;
  fma.rn.f16x2 r,p,ulp,r;
}
{.reg.b32 spc, ulp, p;
  mov.b32 spc,0X25CF25CFU;
  mov.b32 ulp,0x94009400U;
  set.eq.f16x2.f16x2 p,h, spc;
  fma.rn.f16x2 r,p,ulp,r;
}
{.reg.b32 spc, ulp, p;
  mov.b32 spc,0XC13BC13BU;
  mov.b32 ulp,0x04000400U;
  set.eq.f16x2.f16x2 p,h, spc;
  fma.rn.f16x2 r,p,ulp,r;
}
{.reg.b32 spc, ulp, p;
  mov.b32 spc,0XC1EFC1EFU;
  mov.b32 ulp,0x02000200U;
  set.eq.f16x2.f16x2 p,h, spc;
  fma.rn.f16x2 r,p,ulp,r;
}
  mov.b32         %r14, r;  
}
	// end inline asm
	// begin inline asm
	{add.f16x2 %r16,%r8,%r14;
}
	// end inline asm
	// begin inline asm
	{.reg.b16         hl, hu;         
 .reg.b32         fl, fu;         
  mov.b32         {hl, hu}, %r16;   
  cvt.f32.f16     fl, hl;         
  cvt.f32.f16     fu, hu;         
  rcp.approx.ftz.f32   fl, fl;     
  rcp.approx.ftz.f32   fu, fu;     
  cvt.rn.f16.f32      hl, fl;     
  cvt.rn.f16.f32      hu, fu;     
  mov.b32         %r19, {hl, hu};   
}
	// end inline asm
	// begin inline asm
	{mul.f16x2 %r21,%r22,%r19;
}
	// end inline asm
	mad.lo.s32 	%r26, %r2, %r24, %r1;
	mul.wide.s32 	%rd9, %r26, 4;
	add.s64 	%rd10, %rd4, %rd9;
	st.global.u32 	[%rd10], %r21;
$L__BB0_2:
	ret;

}
	// .globl	_Z11init_kernelP6__halfmf
.visible .entry _Z11init_kernelP6__halfmf(
	.param .u64 .ptr .align 1 _Z11init_kernelP6__halfmf_param_0,
	.param .u64 _Z11init_kernelP6__halfmf_param_1,
	.param .f32 _Z11init_kernelP6__halfmf_param_2
)
{
	.local .align 4 .b8 	__local_depot1[28];
	.reg .b64 	%SP;
	.reg .b64 	%SPL;
	.reg .pred 	%p<10>;
	.reg .b16 	%rs<2>;
	.reg .b32 	%r<45>;
	.reg .b32 	%f<31>;
	.reg .b64 	%rd<27>;
	.reg .b64 	%fd<3>;

	mov.u64 	%SPL, __local_depot1;
	ld.param.u64 	%rd10, [_Z11init_kernelP6__halfmf_param_0];
	ld.param.u64 	%rd11, [_Z11init_kernelP6__halfmf_param_1];
	ld.param.f32 	%f7, [_Z11init_kernelP6__halfmf_param_2];
	add.u64 	%rd1, %SPL, 0;
	mov.u32 	%r15, %ctaid.x;
	mov.u32 	%r16, %ntid.x;
	mov.u32 	%r17, %tid.x;
	mad.lo.s32 	%r18, %r15, %r16, %r17;
	cvt.u64.u32 	%rd2, %r18;
	setp.le.u64 	%p1, %rd11, %rd2;
	@%p1 bra 	$L__BB1_10;
	cvt.u32.u64 	%r19, %rd2;
	cvt.rn.f32.u32 	%f8, %r19;
	add.f32 	%f1, %f7, %f8;
	mul.f32 	%f9, %f1, 0f3F22F983;
	cvt.rni.s32.f32 	%r44, %f9;
	cvt.rn.f32.s32 	%f10, %r44;
	fma.rn.f32 	%f11, %f10, 0fBFC90FDA, %f1;
	fma.rn.f32 	%f12, %f10, 0fB3A22168, %f11;
	fma.rn.f32 	%f30, %f10, 0fA7C234C5, %f12;
	abs.f32 	%f3, %f1;
	setp.ltu.f32 	%p2, %f3, 0f47CE4780;
	@%p2 bra 	$L__BB1_9;
	setp.neu.f32 	%p3, %f3, 0f7F800000;
	@%p3 bra 	$L__BB1_4;
	mov.f32 	%f15, 0f00000000;
	mul.rn.f32 	%f30, %f1, %f15;
	mov.b32 	%r44, 0;
	bra.uni 	$L__BB1_9;
$L__BB1_4:
	mov.b32 	%r2, %f1;
	shl.b32 	%r21, %r2, 8;
	or.b32  	%r3, %r21, -2147483648;
	mov.b64 	%rd26, 0;
	mov.b32 	%r41, 0;
	mov.u64 	%rd24, __cudart_i2opi_f;
	mov.u64 	%rd25, %rd1;
$L__BB1_5:
	.pragma "nounroll";
	ld.global.nc.u32 	%r22, [%rd24];
	mad.wide.u32 	%rd15, %r22, %r3, %rd26;
	shr.u64 	%rd26, %rd15, 32;
	st.local.u32 	[%rd25], %rd15;
	add.s32 	%r41, %r41, 1;
	add.s64 	%rd25, %rd25, 4;
	add.s64 	%rd24, %rd24, 4;
	setp.ne.s32 	%p4, %r41, 6;
	@%p4 bra 	$L__BB1_5;
	shr.u32 	%r23, %r2, 23;
	st.local.u32 	[%rd1+24], %rd26;
	and.b32  	%r6, %r23, 31;
	and.b32  	%r24, %r23, 224;
	add.s32 	%r25, %r24, -128;
	shr.u32 	%r26, %r25, 5;
	mul.wide.u32 	%rd16, %r26, 4;
	sub.s64 	%rd9, %rd1, %rd16;
	ld.local.u32 	%r42, [%rd9+24];
	ld.local.u32 	%r43, [%rd9+20];
	setp.eq.s32 	%p5, %r6, 0;
	@%p5 bra 	$L__BB1_8;
	shf.l.wrap.b32 	%r42, %r43, %r42, %r6;
	ld.local.u32 	%r27, [%rd9+16];
	shf.l.wrap.b32 	%r43, %r27, %r43, %r6;
$L__BB1_8:
	shr.u32 	%r28, %r42, 30;
	shf.l.wrap.b32 	%r29, %r43, %r42, 2;
	shl.b32 	%r30, %r43, 2;
	shr.u32 	%r31, %r29, 31;
	add.s32 	%r32, %r31, %r28;
	neg.s32 	%r33, %r32;
	setp.lt.s32 	%p6, %r2, 0;
	selp.b32 	%r44, %r33, %r32, %p6;
	xor.b32  	%r34, %r29, %r2;
	shr.s32 	%r35, %r29, 31;
	xor.b32  	%r36, %r35, %r29;
	xor.b32  	%r37, %r35, %r30;
	cvt.u64.u32 	%rd17, %r36;
	shl.b64 	%rd18, %rd17, 32;
	cvt.u64.u32 	%rd19, %r37;
	or.b64  	%rd20, %rd18, %rd19;
	cvt.rn.f64.s64 	%fd1, %rd20;
	mul.f64 	%fd2, %fd1, 0d3BF921FB54442D19;
	cvt.rn.f32.f64 	%f13, %fd2;
	neg.f32 	%f14, %f13;
	setp.lt.s32 	%p7, %r34, 0;
	selp.f32 	%f30, %f14, %f13, %p7;
$L__BB1_9:
	mul.rn.f32 	%f17, %f30, %f30;
	and.b32  	%r39, %r44, 1;
	setp.eq.b32 	%p8, %r39, 1;
	selp.f32 	%f18, 0f3F800000, %f30, %p8;
	fma.rn.f32 	%f19, %f17, %f18, 0f00000000;
	fma.rn.f32 	%f20, %f17, 0f37CBAC00, 0fBAB607ED;
	selp.f32 	%f21, %f20, 0fB94D4153, %p8;
	selp.f32 	%f22, 0f3D2AAABB, 0f3C0885E4, %p8;
	fma.rn.f32 	%f23, %f21, %f17, %f22;
	selp.f32 	%f24, 0fBEFFFFFF, 0fBE2AAAA8, %p8;
	fma.rn.f32 	%f25, %f23, %f17, %f24;
	fma.rn.f32 	%f26, %f25, %f19, %f18;
	and.b32  	%r40, %r44, 2;
	setp.eq.s32 	%p9, %r40, 0;
	mov.f32 	%f27, 0f00000000;
	sub.f32 	%f28, %f27, %f26;
	selp.f32 	%f29, %f26, %f28, %p9;
	mul.f32 	%f16, %f29, 0f3C23D70A;
	// begin inline asm
	{  cvt.rn.f16.f32 %rs1, %f16;}

	// end inline asm
	cvta.to.global.u64 	%rd21, %rd10;
	shl.b64 	%rd22, %rd2, 1;
	add.s64 	%rd23, %rd21, %rd22;
	st.global.u16 	[%rd23], %rs1;
$L__BB1_10:
	ret;

}


// ===== COMPILED SASS (sm_100) =====

	.target	sm_100

	.elftype	@"ET_EXEC"


//--------------------- .note.nv.tkinfo           --------------------------
	.section	.note.nv.tkinfo,"",@"SHT_NOTE"
	.sectionflags	@"SHF_NOTE_NV_TKINFO"
	.tkinfo
        /*0018*/ 	.word	0x00000002
        /*0030*/ 	.string	""
        /*0030*/ 	.string	"ptxas"
        /*0030*/ 	.string	"Cuda compilation tools, release 13.0, V13.0.88"
        /*0030*/ 	.string	"Build cuda_13.0.r13.0/compiler.36424714_0"
        /*0030*/ 	.string	"-arch sm_100 -m 64 "



//--------------------- .note.nv.cuinfo           --------------------------
	.section	.note.nv.cuinfo,"",@"SHT_NOTE"
	.sectionflags	@"SHF_NOTE_NV_CUINFO"
        /*0018*/ 	.short	0x0002
        /*001a*/ 	.short	0x0064
        /*001c*/ 	.short	0x0082
	.zero		2


//--------------------- .nv.info                  --------------------------
	.section	.nv.info,"",@"SHT_CUDA_INFO"
	.align	4


	//----- nvinfo : EIATTR_REGCOUNT
	.align		4
        /*0000*/ 	.byte	0x04, 0x2f
        /*0002*/ 	.short	(.L_2 - .L_1)
	.align		4
.L_1:
        /*0004*/ 	.word	index@(_Z12geglu_kernelPK7__half2PS_ii)
        /*0008*/ 	.word	0x0000000e


	//----- nvinfo : EIATTR_FRAME_SIZE
	.align		4
.L_2:
        /*000c*/ 	.byte	0x04, 0x11
        /*000e*/ 	.short	(.L_4 - .L_3)
	.align		4
.L_3:
        /*0010*/ 	.word	index@(_Z12geglu_kernelPK7__half2PS_ii)
        /*0014*/ 	.word	0x00000000


	//----- nvinfo : EIATTR_REGCOUNT
	.align		4
.L_4:
        /*0018*/ 	.byte	0x04, 0x2f
        /*001a*/ 	.short	(.L_6 - .L_5)
	.align		4
.L_5:
        /*001c*/ 	.word	index@(_Z11init_kernelP6__halfmf)
        /*0020*/ 	.word	0x00000012


	//----- nvinfo : EIATTR_FRAME_SIZE
	.align		4
.L_6:
        /*0024*/ 	.byte	0x04, 0x11
        /*0026*/ 	.short	(.L_8 - .L_7)
	.align		4
.L_7:
        /*0028*/ 	.word	index@(_Z11init_kernelP6__halfmf)
        /*002c*/ 	.word	0x00000000


	//----- nvinfo : EIATTR_MIN_STACK_SIZE
	.align		4
.L_8:
        /*0030*/ 	.byte	0x04, 0x12
        /*0032*/ 	.short	(.L_10 - .L_9)
	.align		4
.L_9:
        /*0034*/ 	.word	index@(_Z11init_kernelP6__halfmf)
        /*0038*/ 	.word	0x00000000


	//----- nvinfo : EIATTR_MIN_STACK_SIZE
	.align		4
.L_10:
        /*003c*/ 	.byte	0x04, 0x12
        /*003e*/ 	.short	(.L_12 - .L_11)
	.align		4
.L_11:
        /*0040*/ 	.word	index@(_Z12geglu_kernelPK7__half2PS_ii)
        /*0044*/ 	.word	0x00000000
.L_12:


//--------------------- .nv.compat                --------------------------
	.section	.nv.compat,"",@"SHT_CUDA_COMPAT_INFO"
	.align	4
        /*0000*/ 	.byte	0x02, 0x09, 0x00, 0x00, 0x02, 0x02, 0x01, 0x00, 0x02, 0x05, 0x05, 0x00, 0x03, 0x07, 0x01, 0x01
        /*0010*/ 	.byte	0x02, 0x03, 0x00, 0x00, 0x02, 0x06, 0x01, 0x00, 0x04, 0x0b, 0x08, 0x00, 0x01, 0x00, 0x00, 0x00
        /*0020*/ 	.byte	0x00, 0x00, 0x00, 0x00


//--------------------- .nv.info._Z11init_kernelP6__halfmf --------------------------
	.section	.nv.info._Z11init_kernelP6__halfmf,"",@"SHT_CUDA_INFO"
	.sectionflags	@""
	.align	4


	//----- nvinfo : EIATTR_CUDA_API_VERSION
	.align		4
        /*0000*/ 	.byte	0x04, 0x37
        /*0002*/ 	.short	(.L_14 - .L_13)
.L_13:
        /*0004*/ 	.word	0x00000082


	//----- nvinfo : EIATTR_KPARAM_INFO
	.align		4
.L_14:
        /*0008*/ 	.byte	0x04, 0x17
        /*000a*/ 	.short	(.L_16 - .L_15)
.L_15:
        /*000c*/ 	.word	0x00000000
        /*0010*/ 	.short	0x0002
        /*0012*/ 	.short	0x0010
        /*0014*/ 	.byte	0x00, 0xf0, 0x11, 0x00


	//----- nvinfo : EIATTR_KPARAM_INFO
	.align		4
.L_16:
        /*0018*/ 	.byte	0x04, 0x17
        /*001a*/ 	.short	(.L_18 - .L_17)
.L_17:
        /*001c*/ 	.word	0x00000000
        /*0020*/ 	.short	0x0001
        /*0022*/ 	.short	0x0008
        /*0024*/ 	.byte	0x00, 0xf0, 0x21, 0x00


	//----- nvinfo : EIATTR_KPARAM_INFO
	.align		4
.L_18:
        /*0028*/ 	.byte	0x04, 0x17
        /*002a*/ 	.short	(.L_20 - .L_19)
.L_19:
        /*002c*/ 	.word	0x00000000
        /*0030*/ 	.short	0x0000
        /*0032*/ 	.short	0x0000
        /*0034*/ 	.byte	0x00, 0xf5, 0x21, 0x00


	//----- nvinfo : EIATTR_SPARSE_MMA_MASK
	.align		4
.L_20:
        /*0038*/ 	.byte	0x03, 0x50
        /*003a*/ 	.short	0x0000


	//----- nvinfo : EIATTR_MAXREG_COUNT
	.align		4
        /*003c*/ 	.byte	0x03, 0x1b
        /*003e*/ 	.short	0x00ff


	//----- nvinfo : EIATTR_MERCURY_ISA_VERSION
	.align		4
        /*0040*/ 	.byte	0x03, 0x5f
        /*0042*/ 	.short	0x0101


	//----- nvinfo : EIATTR_VRC_CTA_INIT_COUNT
	.align		4
        /*0044*/ 	.byte	0x02, 0x4a
	.zero		1
	.zero		1


	//----- nvinfo : EIATTR_EXIT_INSTR_OFFSETS
	.align		4
        /*0048*/ 	.byte	0x04, 0x1c
        /*004a*/ 	.short	(.L_22 - .L_21)


	//   ....[0]....
.L_21:
        /*004c*/ 	.word	0x00000080


	//   ....[1]....
        /*0050*/ 	.word	0x000008e0


	//----- nvinfo : EIATTR_CRS_STACK_SIZE
	.align		4
.L_22:
        /*0054*/ 	.byte	0x04, 0x1e
        /*0056*/ 	.short	(.L_24 - .L_23)
.L_23:
        /*0058*/ 	.word	0x00000000


	//----- nvinfo : EIATTR_CBANK_PARAM_SIZE
	.align		4
.L_24:
        /*005c*/ 	.byte	0x03, 0x19
        /*005e*/ 	.short	0x0014


	//----- nvinfo : EIATTR_PARAM_CBANK
	.align		4
        /*0060*/ 	.byte	0x04, 0x0a
        /*0062*/ 	.short	(.L_26 - .L_25)
	.align		4
.L_25:
        /*0064*/ 	.word	index@(.nv.constant0._Z11init_kernelP6__halfmf)
        /*0068*/ 	.short	0x0380
        /*006a*/ 	.short	0x0014


	//----- nvinfo : EIATTR_SW_WAR
	.align		4
.L_26:
        /*006c*/ 	.byte	0x04, 0x36
        /*006e*/ 	.short	(.L_28 - .L_27)
.L_27:
        /*0070*/ 	.word	0x00000008
.L_28:


//--------------------- .nv.info._Z12geglu_kernelPK7__half2PS_ii --------------------------
	.section	.nv.info._Z12geglu_kernelPK7__half2PS_ii,"",@"SHT_CUDA_INFO"
	.sectionflags	@""
	.align	4


	//----- nvinfo : EIATTR_CUDA_API_VERSION
	.align		4
        /*0000*/ 	.byte	0x04, 0x37
        /*0002*/ 	.short	(.L_30 - .L_29)
.L_29:
        /*0004*/ 	.word	0x00000082


	//----- nvinfo : EIATTR_KPARAM_INFO
	.align		4
.L_30:
        /*0008*/ 	.byte	0x04, 0x17
        /*000a*/ 	.short	(.L_32 - .L_31)
.L_31:
        /*000c*/ 	.word	0x00000000
        /*0010*/ 	.short	0x0003
        /*0012*/ 	.short	0x0014
        /*0014*/ 	.byte	0x00, 0xf0, 0x11, 0x00


	//----- nvinfo : EIATTR_KPARAM_INFO
	.align		4
.L_32:
        /*0018*/ 	.byte	0x04, 0x17
        /*001a*/ 	.short	(.L_34 - .L_33)
.L_33:
        /*001c*/ 	.word	0x00000000
        /*0020*/ 	.short	0x0002
        /*0022*/ 	.short	0x0010
        /*0024*/ 	.byte	0x00, 0xf0, 0x11, 0x00


	//----- nvinfo : EIATTR_KPARAM_INFO
	.align		4
.L_34:
        /*0028*/ 	.byte	0x04, 0x17
        /*002a*/ 	.short	(.L_36 - .L_35)
.L_35:
        /*002c*/ 	.word	0x00000000
        /*0030*/ 	.short	0x0001
        /*0032*/ 	.short	0x0008
        /*0034*/ 	.byte	0x00, 0xf5, 0x21, 0x00


	//----- nvinfo : EIATTR_KPARAM_INFO
	.align		4
.L_36:
        /*0038*/ 	.byte	0x04, 0x17
        /*003a*/ 	.short	(.L_38 - .L_37)
.L_37:
        /*003c*/ 	.word	0x00000000
        /*0040*/ 	.short	0x0000
        /*0042*/ 	.short	0x0000
        /*0044*/ 	.byte	0x00, 0xf5, 0x21, 0x00


	//----- nvinfo : EIATTR_SPARSE_MMA_MASK
	.align		4
.L_38:
        /*0048*/ 	.byte	0x03, 0x50
        /*004a*/ 	.short	0x0000


	//----- nvinfo : EIATTR_MAXREG_COUNT
	.align		4
        /*004c*/ 	.byte	0x03, 0x1b
        /*004e*/ 	.short	0x00ff


	//----- nvinfo : EIATTR_MERCURY_ISA_VERSION
	.align		4
        /*0050*/ 	.byte	0x03, 0x5f
        /*0052*/ 	.short	0x0101


	//----- nvinfo : EIATTR_VRC_CTA_INIT_COUNT
	.align		4
        /*0054*/ 	.byte	0x02, 0x4a
	.zero		1
	.zero		1


	//----- nvinfo : EIATTR_EXIT_INSTR_OFFSETS
	.align		4
        /*0058*/ 	.byte	0x04, 0x1c
        /*005a*/ 	.short	(.L_40 - .L_39)


	//   ....[0]....
.L_39:
        /*005c*/ 	.word	0x00000070


	//   ....[1]....
        /*0060*/ 	.word	0x000002c0


	//----- nvinfo : EIATTR_CBANK_PARAM_SIZE
	.align		4
.L_40:
        /*0064*/ 	.byte	0x03, 0x19
        /*0066*/ 	.short	0x0018


	//----- nvinfo : EIATTR_PARAM_CBANK
	.align		4
        /*0068*/ 	.byte	0x04, 0x0a
        /*006a*/ 	.short	(.L_42 - .L_41)
	.align		4
.L_41:
        /*006c*/ 	.word	index@(.nv.constant0._Z12geglu_kernelPK7__half2PS_ii)
        /*0070*/ 	.short	0x0380
        /*0072*/ 	.short	0x0018


	//----- nvinfo : EIATTR_SW_WAR
	.align		4
.L_42:
        /*0074*/ 	.byte	0x04, 0x36
        /*0076*/ 	.short	(.L_44 - .L_43)
.L_43:
        /*0078*/ 	.word	0x00000008
.L_44:


//--------------------- .nv.callgraph             --------------------------
	.section	.nv.callgraph,"",@"SHT_CUDA_CALLGRAPH"
	.align	4
	.sectionentsize	8
	.align		4
        /*0000*/ 	.word	0x00000000
	.align		4
        /*0004*/ 	.word	0xffffffff
	.align		4
        /*0008*/ 	.word	0x00000000
	.align		4
        /*000c*/ 	.word	0xfffffffe
	.align		4
        /*0010*/ 	.word	0x00000000
	.align		4
        /*0014*/ 	.word	0xfffffffd
	.align		4
        /*0018*/ 	.word	0x00000000
	.align		4
        /*001c*/ 	.word	0xfffffffc


//--------------------- .nv.constant4             --------------------------
	.section	.nv.constant4,"a",@progbits
	.align	8
	.align		8
.nv.constant4:
        /*0000*/ 	.dword	__cudart_i2opi_f


//--------------------- .text._Z11init_kernelP6__halfmf --------------------------
	.section	.text._Z11init_kernelP6__halfmf,"ax",@progbits
	.align	128
        .global         _Z11init_kernelP6__halfmf
        .type           _Z11init_kernelP6__halfmf,@function
        .size           _Z11init_kernelP6__halfmf,(.L_x_7 - _Z11init_kernelP6__halfmf)
        .other          _Z11init_kernelP6__halfmf,@"STO_CUDA_ENTRY STV_DEFAULT"
_Z11init_kernelP6__halfmf:
.text._Z11init_kernelP6__halfmf:
[----:B------:R-:W-:Y:S01]  /*0000*/  LDC R1, c[0x0][0x37c] ;  /* 0x0000df00ff017b82 */ /* 0x000fe20000000800 */
[----:B------:R-:W0:Y:S07]  /*0010*/  S2R R3, SR_TID.X ;  /* 0x0000000000037919 */ /* 0x000e2e0000002100 */
[----:B------:R-:W0:Y:S01]  /*0020*/  S2UR UR4, SR_CTAID.X ;  /* 0x00000000000479c3 */ /* 0x000e220000002500 */
[----:B------:R-:W1:Y:S07]  /*0030*/  LDCU.64 UR6, c[0x0][0x388] ;  /* 0x00007100ff0677ac */ /* 0x000e6e0008000a00 */
[----:B------:R-:W0:Y:S02]  /*0040*/  LDC R2, c[0x0][0x360] ;  /* 0x0000d800ff027b82 */ /* 0x000e240000000800 */
[----:B0-----:R-:W-:-:S05]  /*0050*/  IMAD R2, R2, UR4, R3 ;  /* 0x0000000402027c24 */ /* 0x001fca000f8e0203 */
[----:B-1----:R-:W-:-:S04]  /*0060*/  ISETP.GE.U32.AND P0, PT, R2, UR6, PT ;  /* 0x0000000602007c0c */ /* 0x002fc8000bf06070 */
[----:B------:R-:W-:-:S13]  /*0070*/  ISETP.GE.U32.AND.EX P0, PT, RZ, UR7, PT, P0 ;  /* 0x00000007ff007c0c */ /* 0x000fda000bf06100 */
[----:B------:R-:W-:Y:S05]  /*0080*/  @P0 EXIT ;  /* 0x000000000000094d */ /* 0x000fea0003800000 */
[----:B------:R-:W0:Y:S01]  /*0090*/  LDCU UR4, c[0x0][0x390] ;  /* 0x00007200ff0477ac */ /* 0x000e220008000800 */
[----:B------:R-:W-:Y:S01]  /*00a0*/  I2FP.F32.U32 R0, R2 ;  /* 0x0000000200007245 */ /* 0x000fe20000201000 */
[----:B------:R-:W-:Y:S01]  /*00b0*/  BSSY.RECONVERGENT B0, `(.L_x_0) ;  /* 0x000006b000007945 */ /* 0x000fe20003800200 */
[----:B------:R-:W1:Y:S03]  /*00c0*/  LDCU.64 UR6, c[0x0][0x358] ;  /* 0x00006b00ff0677ac */ /* 0x000e660008000a00 */
[----:B0-----:R-:W-:-:S04]  /*00d0*/  FADD R0, R0, UR4 ;  /* 0x0000000400007e21 */ /* 0x001fc80008000000 */
[C---:B------:R-:W-:Y:S01]  /*00e0*/  FMUL R3, R0.reuse, 0.63661974668502807617 ;  /* 0x3f22f98300037820 */ /* 0x040fe20000400000 */
[----:B------:R-:W-:-:S05]  /*00f0*/  FSETP.GE.AND P0, PT, |R0|, 105615, PT ;  /* 0x47ce47800000780b */ /* 0x000fca0003f06200 */
[----:B------:R-:W0:Y:S02]  /*0100*/  F2I.NTZ R3, R3 ;  /* 0x0000000300037305 */ /* 0x000e240000203100 */
[----:B0-----:R-:W-:-:S05]  /*0110*/  I2FP.F32.S32 R5, R3 ;  /* 0x0000000300057245 */ /* 0x001fca0000201400 */
[----:B------:R-:W-:-:S04]  /*0120*/  FFMA R4, R5, -1.5707962512969970703, R0 ;  /* 0xbfc90fda05047823 */ /* 0x000fc80000000000 */
[----:B------:R-:W-:-:S04]  /*0130*/  FFMA R4, R5, -7.5497894158615963534e-08, R4 ;  /* 0xb3a2216805047823 */ /* 0x000fc80000000004 */
[----:B------:R-:W-:Y:S01]  /*0140*/  FFMA R6, R5, -5.3903029534742383927e-15, R4 ;  /* 0xa7c234c505067823 */ /* 0x000fe20000000004 */
[----:B-1----:R-:W-:Y:S06]  /*0150*/  @!P0 BRA `(.L_x_1) ;  /* 0x0000000400808947 */ /* 0x002fec0003800000 */
[----:B------:R-:W-:-:S13]  /*0160*/  FSETP.NEU.AND P0, PT, |R0|, +INF , PT ;  /* 0x7f8000000000780b */ /* 0x000fda0003f0d200 */
[----:B------:R-:W-:Y:S01]  /*0170*/  @!P0 FMUL R6, RZ, R0 ;  /* 0x00000000ff068220 */ /* 0x000fe20000400000 */
[----:B------:R-:W-:Y:S01]  /*0180*/  @!P0 IMAD.MOV.U32 R3, RZ, RZ, RZ ;  /* 0x000000ffff038224 */ /* 0x000fe200078e00ff */
[----:B------:R-:W-:Y:S06]  /*0190*/  @!P0 BRA `(.L_x_1) ;  /* 0x0000000400708947 */ /* 0x000fec0003800000 */
[----:B------:R-:W-:Y:S01]  /*01a0*/  IMAD.SHL.U32 R3, R0, 0x100, RZ ;  /* 0x0000010000037824 */ /* 0x000fe200078e00ff */
[----:B------:R-:W0:Y:S01]  /*01b0*/  LDCU.64 UR8, c[0x4][URZ] ;  /* 0x01000000ff0877ac */ /* 0x000e220008000a00 */
[----:B------:R-:W-:Y:S02]  /*01c0*/  IMAD.MOV.U32 R11, RZ, RZ, RZ ;  /* 0x000000ffff0b7224 */ /* 0x000fe400078e00ff */
[----:B------:R-:W-:Y:S01]  /*01d0*/  IMAD.MOV.U32 R8, RZ, RZ, RZ ;  /* 0x000000ffff087224 */ /* 0x000fe200078e00ff */
[----:B------:R-:W-:Y:S01]  /*01e0*/  LOP3.LUT R3, R3, 0x80000000, RZ, 0xfc, !PT ;  /* 0x8000000003037812 */ /* 0x000fe200078efcff */
[----:B------:R-:W-:Y:S01]  /*01f0*/  UMOV UR5, URZ ;  /* 0x000000ff00057c82 */ /* 0x000fe20008000000 */
[----:B------:R-:W-:-:S05]  /*0200*/  UMOV UR4, URZ ;  /* 0x000000ff00047c82 */ /* 0x000fca0008000000 */
.L_x_2:
[----:B0-----:R-:W-:Y:S02]  /*0210*/  IMAD.U32 R6, RZ, RZ, UR8 ;  /* 0x00000008ff067e24 */ /* 0x001fe4000f8e00ff */
[----:B------:R-:W-:-:S05]  /*0220*/  IMAD.U32 R7, RZ, RZ, UR9 ;  /* 0x00000009ff077e24 */ /* 0x000fca000f8e00ff */
[----:B------:R-:W2:Y:S01]  /*0230*/  LDG.E.CONSTANT R4, desc[UR6][R6.64] ;  /* 0x0000000606047981 */ /* 0x000ea2000c1e9900 */
[----:B------:R-:W-:Y:S01]  /*0240*/  UIADD3 UR4, UPT, UPT, UR4, 0x1, URZ ;  /* 0x0000000104047890 */ /* 0x000fe2000fffe0ff */
[C---:B------:R-:W-:Y:S01]  /*0250*/  ISETP.EQ.AND P0, PT, R8.reuse, RZ, PT ;  /* 0x000000ff0800720c */ /* 0x040fe20003f02270 */
[----:B------:R-:W-:Y:S01]  /*0260*/  UIADD3 UR8, UP1, UPT, UR8, 0x4, URZ ;  /* 0x0000000408087890 */ /* 0x000fe2000ff3e0ff */
[C---:B------:R-:W-:Y:S01]  /*0270*/  ISETP.EQ.AND P1, PT, R8.reuse, 0x4, PT ;  /* 0x000000040800780c */ /* 0x040fe20003f22270 */
[----:B------:R-:W-:Y:S01]  /*0280*/  UISETP.NE.AND UP0, UPT, UR4, 0x6, UPT ;  /* 0x000000060400788c */ /* 0x000fe2000bf05270 */
[C---:B------:R-:W-:Y:S01]  /*0290*/  ISETP.EQ.AND P2, PT, R8.reuse, 0x8, PT ;  /* 0x000000080800780c */ /* 0x040fe20003f42270 */
[----:B------:R-:W-:Y:S01]  /*02a0*/  UIADD3.X UR9, UPT, UPT, URZ, UR9, URZ, UP1, !UPT ;  /* 0x00000009ff097290 */ /* 0x000fe20008ffe4ff */
[C---:B------:R-:W-:Y:S02]  /*02b0*/  ISETP.EQ.AND P3, PT, R8.reuse, 0xc, PT ;  /* 0x0000000c0800780c */ /* 0x040fe40003f62270 */
[----:B------:R-:W-:-:S02]  /*02c0*/  ISETP.EQ.AND P4, PT, R8, 0x10, PT ;  /* 0x000000100800780c */ /* 0x000fc40003f82270 */
[C---:B------:R-:W-:Y:S01]  /*02d0*/  ISETP.EQ.AND P5, PT, R8.reuse, 0x14, PT ;  /* 0x000000140800780c */ /* 0x040fe20003fa2270 */
[----:B------:R-:W-:Y:S02]  /*02e0*/  VIADD R8, R8, 0x4 ;  /* 0x0000000408087836 */ /* 0x000fe40000000000 */
[----:B--2---:R-:W-:-:S03]  /*02f0*/  IMAD.WIDE.U32 R4, R4, R3, RZ ;  /* 0x0000000304047225 */ /* 0x004fc600078e00ff */
[----:B------:R-:W-:-:S04]  /*0300*/  IADD3 R4, P6, PT, R4, R11, RZ ;  /* 0x0000000b04047210 */ /* 0x000fc80007fde0ff */
[----:B------:R-:W-:Y:S01]  /*0310*/  IADD3.X R11, PT, PT, R5, UR5, RZ, P6, !PT ;  /* 0x00000005050b7c10 */ /* 0x000fe2000b7fe4ff */
[--C-:B------:R-:W-:Y:S01]  /*0320*/  @P0 IMAD.MOV.U32 R9, RZ, RZ, R4.reuse ;  /* 0x000000ffff090224 */ /* 0x100fe200078e0004 */
[----:B------:R-:W-:Y:S01]  /*0330*/  @P2 MOV R12, R4 ;  /* 0x00000004000c2202 */ /* 0x000fe20000000f00 */
[--C-:B------:R-:W-:Y:S02]  /*0340*/  @P1 IMAD.MOV.U32 R10, RZ, RZ, R4.reuse ;  /* 0x000000ffff0a1224 */ /* 0x100fe400078e0004 */
[--C-:B------:R-:W-:Y:S02]  /*0350*/  @P3 IMAD.MOV.U32 R13, RZ, RZ, R4.reuse ;  /* 0x000000ffff0d3224 */ /* 0x100fe400078e0004 */
[--C-:B------:R-:W-:Y:S02]  /*0360*/  @P4 IMAD.MOV.U32 R14, RZ, RZ, R4.reuse ;  /* 0x000000ffff0e4224 */ /* 0x100fe400078e0004 */
[----:B------:R-:W-:Y:S01]  /*0370*/  @P5 IMAD.MOV.U32 R15, RZ, RZ, R4 ;  /* 0x000000ffff0f5224 */ /* 0x000fe200078e0004 */
[----:B------:R-:W-:Y:S06]  /*0380*/  BRA.U UP0, `(.L_x_2) ;  /* 0xfffffffd00a07547 */ /* 0x000fec000b83ffff */
[----:B------:R-:W-:Y:S01]  /*0390*/  SHF.R.U32.HI R3, RZ, 0x17, R0 ;  /* 0x00000017ff037819 */ /* 0x000fe20000011600 */
[----:B------:R-:W-:Y:S03]  /*03a0*/  BSSY.RECONVERGENT B1, `(.L_x_3) ;  /* 0x0000029000017945 */ /* 0x000fe60003800200 */
[C---:B------:R-:W-:Y:S02]  /*03b0*/  LOP3.LUT R4, R3.reuse, 0xe0, RZ, 0xc0, !PT ;  /* 0x000000e003047812 */ /* 0x040fe400078ec0ff */
[----:B------:R-:W-:-:S03]  /*03c0*/  LOP3.LUT P6, RZ, R3, 0x1f, RZ, 0xc0, !PT ;  /* 0x0000001f03ff7812 */ /* 0x000fc600078cc0ff */
[----:B------:R-:W-:-:S05]  /*03d0*/  VIADD R4, R4, 0xffffff80 ;  /* 0xffffff8004047836 */ /* 0x000fca0000000000 */
[----:B------:R-:W-:-:S05]  /*03e0*/  SHF.R.U32.HI R4, RZ, 0x5, R4 ;  /* 0x00000005ff047819 */ /* 0x000fca0000011604 */
[----:B------:R-:W-:-:S05]  /*03f0*/  IMAD.U32 R6, R4, -0x4, RZ ;  /* 0xfffffffc04067824 */ /* 0x000fca00078e00ff */
[C---:B------:R-:W-:Y:S02]  /*0400*/  ISETP.EQ.AND P3, PT, R6.reuse, -0x18, PT ;  /* 0xffffffe80600780c */ /* 0x040fe40003f62270 */
[C---:B------:R-:W-:Y:S02]  /*0410*/  ISETP.EQ.AND P4, PT, R6.reuse, -0x14, PT ;  /* 0xffffffec0600780c */ /* 0x040fe40003f82270 */
[C---:B------:R-:W-:Y:S02]  /*0420*/  ISETP.EQ.AND P2, PT, R6.reuse, -0x10, PT ;  /* 0xfffffff00600780c */ /* 0x040fe40003f42270 */
[C---:B------:R-:W-:Y:S02]  /*0430*/  ISETP.EQ.AND P1, PT, R6.reuse, -0xc, PT ;  /* 0xfffffff40600780c */ /* 0x040fe40003f22270 */
[C---:B------:R-:W-:Y:S02]  /*0440*/  ISETP.EQ.AND P0, PT, R6.reuse, -0x8, PT ;  /* 0xfffffff80600780c */ /* 0x040fe40003f02270 */
[----:B------:R-:W-:-:S03]  /*0450*/  ISETP.EQ.AND P5, PT, R6, RZ, PT ;  /* 0x000000ff0600720c */ /* 0x000fc60003fa2270 */
[----:B------:R-:W-:Y:S01]  /*0460*/  @P3 IMAD.MOV.U32 R4, RZ, RZ, R9 ;  /* 0x000000ffff043224 */ /* 0x000fe200078e0009 */
[C---:B------:R-:W-:Y:S01]  /*0470*/  ISETP.EQ.AND P3, PT, R6.reuse, -0x4, PT ;  /* 0xfffffffc0600780c */ /* 0x040fe20003f62270 */
[----:B------:R-:W-:Y:S01]  /*0480*/  @P4 IMAD.MOV.U32 R4, RZ, RZ, R10 ;  /* 0x000000ffff044224 */ /* 0x000fe200078e000a */
[----:B------:R-:W-:Y:S01]  /*0490*/  @P4 MOV R5, R9 ;  /* 0x0000000900054202 */ /* 0x000fe20000000f00 */
[----:B------:R-:W-:Y:S01]  /*04a0*/  @P2 IMAD.MOV.U32 R4, RZ, RZ, R12 ;  /* 0x000000ffff042224 */ /* 0x000fe200078e000c */
[----:B------:R-:W-:Y:S01]  /*04b0*/  ISETP.EQ.AND P4, PT, R6, 0x4, PT ;  /* 0x000000040600780c */ /* 0x000fe20003f82270 */
[----:B------:R-:W-:Y:S02]  /*04c0*/  @P1 IMAD.MOV.U32 R4, RZ, RZ, R13 ;  /* 0x000000ffff041224 */ /* 0x000fe400078e000d */
[----:B------:R-:W-:Y:S01]  /*04d0*/  @P0 MOV R4, R14 ;  /* 0x0000000e00040202 */ /* 0x000fe20000000f00 */
[----:B------:R-:W-:Y:S02]  /*04e0*/  @P2 IMAD.MOV.U32 R5, RZ, RZ, R10 ;  /* 0x000000ffff052224 */ /* 0x000fe400078e000a */
[----:B------:R-:W-:-:S02]  /*04f0*/  @P1 IMAD.MOV.U32 R5, RZ, RZ, R12 ;  /* 0x000000ffff051224 */ /* 0x000fc400078e000c */
[----:B------:R-:W-:Y:S02]  /*0500*/  @P0 IMAD.MOV.U32 R5, RZ, RZ, R13 ;  /* 0x000000ffff050224 */ /* 0x000fe400078e000d */
[----:B------:R-:W-:Y:S02]  /*0510*/  @P3 IMAD.MOV.U32 R4, RZ, RZ, R15 ;  /* 0x000000ffff043224 */ /* 0x000fe400078e000f */
[----:B------:R-:W-:Y:S02]  /*0520*/  @P5 IMAD.MOV.U32 R4, RZ, RZ, R11 ;  /* 0x000000ffff045224 */ /* 0x000fe400078e000b */
[----:B------:R-:W-:Y:S02]  /*0530*/  @P3 IMAD.MOV.U32 R5, RZ, RZ, R14 ;  /* 0x000000ffff053224 */ /* 0x000fe400078e000e */
[----:B------:R-:W-:Y:S02]  /*0540*/  @P5 IMAD.MOV.U32 R5, RZ, RZ, R15 ;  /* 0x000000ffff055224 */ /* 0x000fe400078e000f */
[----:B------:R-:W-:-:S02]  /*0550*/  @P4 IMAD.MOV.U32 R5, RZ, RZ, R11 ;  /* 0x000000ffff054224 */ /* 0x000fc400078e000b */
[----:B------:R-:W-:Y:S01]  /*0560*/  IMAD.MOV.U32 R8, RZ, RZ, R4 ;  /* 0x000000ffff087224 */ /* 0x000fe200078e0004 */
[----:B------:R-:W-:Y:S06]  /*0570*/  @!P6 BRA `(.L_x_4) ;  /* 0x00000000002ce947 */ /* 0x000fec0003800000 */
[----:B------:R-:W-:Y:S01]  /*0580*/  @P2 MOV R4, R9 ;  /* 0x0000000900042202 */ /* 0x000fe20000000f00 */
[----:B------:R-:W-:Y:S01]  /*0590*/  @P1 IMAD.MOV.U32 R4, RZ, RZ, R10 ;  /* 0x000000ffff041224 */ /* 0x000fe200078e000a */
[----:B------:R-:W-:Y:S01]  /*05a0*/  LOP3.LUT R3, R3, 0x1f, RZ, 0xc0, !PT ;  /* 0x0000001f03037812 */ /* 0x000fe200078ec0ff */
[----:B------:R-:W-:Y:S01]  /*05b0*/  @P0 IMAD.MOV.U32 R4, RZ, RZ, R12 ;  /* 0x000000ffff040224 */ /* 0x000fe200078e000c */
[----:B------:R-:W-:Y:S01]  /*05c0*/  ISETP.EQ.AND P0, PT, R6, 0x8, PT ;  /* 0x000000080600780c */ /* 0x000fe20003f02270 */
[----:B------:R-:W-:Y:S01]  /*05d0*/  @P3 IMAD.MOV.U32 R4, RZ, RZ, R13 ;  /* 0x000000ffff043224 */ /* 0x000fe200078e000d */
[----:B------:R-:W-:Y:S01]  /*05e0*/  SHF.L.W.U32.HI R8, R5, R3, R8 ;  /* 0x0000000305087219 */ /* 0x000fe20000010e08 */
[----:B------:R-:W-:Y:S02]  /*05f0*/  @P5 IMAD.MOV.U32 R4, RZ, RZ, R14 ;  /* 0x000000ffff045224 */ /* 0x000fe400078e000e */
[----:B------:R-:W-:-:S08]  /*0600*/  @P4 IMAD.MOV.U32 R4, RZ, RZ, R15 ;  /* 0x000000ffff044224 */ /* 0x000fd000078e000f */
[----:B------:R-:W-:-:S05]  /*0610*/  @P0 IMAD.MOV.U32 R4, RZ, RZ, R11 ;  /* 0x000000ffff040224 */ /* 0x000fca00078e000b */
[----:B------:R-:W-:-:S07]  /*0620*/  SHF.L.W.U32.HI R5, R4, R3, R5 ;  /* 0x0000000304057219 */ /* 0x000fce0000010e05 */
.L_x_4:
[----:B------:R-:W-:Y:S05]  /*0630*/  BSYNC.RECONVERGENT B1 ;  /* 0x0000000000017941 */ /* 0x000fea0003800200 */
.L_x_3:
[C---:B------:R-:W-:Y:S01]  /*0640*/  SHF.L.W.U32.HI R9, R5.reuse, 0x2, R8 ;  /* 0x0000000205097819 */ /* 0x040fe20000010e08 */
[----:B------:R-:W-:Y:S01]  /*0650*/  UMOV UR4, 0x54442d19 ;  /* 0x54442d1900047882 */ /* 0x000fe20000000000 */
[----:B------:R-:W-:Y:S01]  /*0660*/  SHF.L.U32 R5, R5, 0x2, RZ ;  /* 0x0000000205057819 */ /* 0x000fe200000006ff */
[----:B------:R-:W-:Y:S01]  /*0670*/  UMOV UR5, 0x3bf921fb ;  /* 0x3bf921fb00057882 */ /* 0x000fe20000000000 */
[----:B------:R-:W-:Y:S02]  /*0680*/  SHF.R.S32.HI R4, RZ, 0x1f, R9 ;  /* 0x0000001fff047819 */ /* 0x000fe40000011409 */
[----:B------:R-:W-:Y:S02]  /*0690*/  ISETP.GE.AND P0, PT, R0, RZ, PT ;  /* 0x000000ff0000720c */ /* 0x000fe40003f06270 */
[C---:B------:R-:W-:Y:S02]  /*06a0*/  LOP3.LUT R6, R4.reuse, R5, RZ, 0x3c, !PT ;  /* 0x0000000504067212 */ /* 0x040fe400078e3cff */
[----:B------:R-:W-:-:S02]  /*06b0*/  LOP3.LUT R7, R4, R9, RZ, 0x3c, !PT ;  /* 0x0000000904077212 */ /* 0x000fc400078e3cff */
[----:B------:R-:W-:Y:S02]  /*06c0*/  SHF.R.U32.HI R3, RZ, 0x1e, R8 ;  /* 0x0000001eff037819 */ /* 0x000fe40000011608 */
[----:B------:R-:W0:Y:S01]  /*06d0*/  I2F.F64.S64 R4, R6 ;  /* 0x0000000600047312 */ /* 0x000e220000301c00 */
[C---:B------:R-:W-:Y:S02]  /*06e0*/  LOP3.LUT R0, R9.reuse, R0, RZ, 0x3c, !PT ;  /* 0x0000000009007212 */ /* 0x040fe400078e3cff */
[----:B------:R-:W-:Y:S02]  /*06f0*/  LEA.HI R3, R9, R3, RZ, 0x1 ;  /* 0x0000000309037211 */ /* 0x000fe400078f08ff */
[----:B------:R-:W-:-:S03]  /*0700*/  ISETP.GE.AND P1, PT, R0, RZ, PT ;  /* 0x000000ff0000720c */ /* 0x000fc60003f26270 */
[----:B------:R-:W-:-:S04]  /*0710*/  IMAD.MOV R0, RZ, RZ, -R3 ;  /* 0x000000ffff007224 */ /* 0x000fc800078e0a03 */
[----:B------:R-:W-:Y:S01]  /*0720*/  @!P0 IMAD.MOV.U32 R3, RZ, RZ, R0 ;  /* 0x000000ffff038224 */ /* 0x000fe200078e0000 */
[----:B0-----:R-:W-:-:S10]  /*0730*/  DMUL R4, R4, UR4 ;  /* 0x0000000404047c28 */ /* 0x001fd40008000000 */
[----:B------:R-:W0:Y:S02]  /*0740*/  F2F.F32.F64 R4, R4 ;  /* 0x0000000400047310 */ /* 0x000e240000301000 */
[----:B0-----:R-:W-:-:S07]  /*0750*/  FSEL R6, -R4, R4, !P1 ;  /* 0x0000000404067208 */ /* 0x001fce0004800100 */
.L_x_1:
[----:B------:R-:W-:Y:S05]  /*0760*/  BSYNC.RECONVERGENT B0 ;  /* 0x0000000000007941 */ /* 0x000fea0003800200 */
.L_x_0:
[----:B------:R-:W-:Y:S01]  /*0770*/  LOP3.LUT R4, R3, 0x1, RZ, 0xc0, !PT ;  /* 0x0000000103047812 */ /* 0x000fe200078ec0ff */
[----:B------:R-:W-:Y:S02]  /*0780*/  IMAD.MOV.U32 R0, RZ, RZ, 0x37cbac00 ;  /* 0x37cbac00ff007424 */ /* 0x000fe400078e00ff */
[----:B------:R-:W-:Y:S01]  /*0790*/  FMUL R5, R6, R6 ;  /* 0x0000000606057220 */ /* 0x000fe20000400000 */
[----:B------:R-:W-:Y:S01]  /*07a0*/  IMAD.MOV.U32 R7, RZ, RZ, 0x3effffff ;  /* 0x3effffffff077424 */ /* 0x000fe200078e00ff */
[----:B------:R-:W-:Y:S01]  /*07b0*/  ISETP.NE.U32.AND P0, PT, R4, 0x1, PT ;  /* 0x000000010400780c */ /* 0x000fe20003f05070 */
[----:B------:R-:W-:Y:S02]  /*07c0*/  IMAD.MOV.U32 R4, RZ, RZ, 0x3d2aaabb ;  /* 0x3d2aaabbff047424 */ /* 0x000fe400078e00ff */
[----:B------:R-:W-:Y:S01]  /*07d0*/  FFMA R0, R5, R0, -0.0013887860113754868507 ;  /* 0xbab607ed05007423 */ /* 0x000fe20000000000 */
[----:B------:R-:W-:Y:S01]  /*07e0*/  LOP3.LUT P1, RZ, R3, 0x2, RZ, 0xc0, !PT ;  /* 0x0000000203ff7812 */ /* 0x000fe2000782c0ff */
[----:B------:R-:W0:Y:S01]  /*07f0*/  LDCU.64 UR4, c[0x0][0x380] ;  /* 0x00007000ff0477ac */ /* 0x000e220008000a00 */
[----:B------:R-:W-:-:S02]  /*0800*/  FSEL R3, -R7, -0.16666662693023681641, !P0 ;  /* 0xbe2aaaa807037808 */ /* 0x000fc40004000100 */
[----:B------:R-:W-:Y:S02]  /*0810*/  FSEL R0, R0, -0.00019574658654164522886, !P0 ;  /* 0xb94d415300007808 */ /* 0x000fe40004000000 */
[----:B------:R-:W-:-:S05]  /*0820*/  FSEL R4, R4, 0.0083327032625675201416, !P0 ;  /* 0x3c0885e404047808 */ /* 0x000fca0004000000 */
[----:B------:R-:W-:Y:S01]  /*0830*/  FFMA R4, R5, R0, R4 ;  /* 0x0000000005047223 */ /* 0x000fe20000000004 */
[----:B------:R-:W-:-:S03]  /*0840*/  FSEL R0, R6, 1, P0 ;  /* 0x3f80000006007808 */ /* 0x000fc60000000000 */
[C---:B------:R-:W-:Y:S02]  /*0850*/  FFMA R3, R5.reuse, R4, R3 ;  /* 0x0000000405037223 */ /* 0x040fe40000000003 */
[----:B------:R-:W-:Y:S01]  /*0860*/  FFMA R5, R5, R0, RZ ;  /* 0x0000000005057223 */ /* 0x000fe200000000ff */
[----:B0-----:R-:W-:-:S03]  /*0870*/  LEA R4, P0, R2, UR4, 0x1 ;  /* 0x0000000402047c11 */ /* 0x001fc6000f8008ff */
[----:B------:R-:W-:Y:S01]  /*0880*/  FFMA R0, R5, R3, R0 ;  /* 0x0000000305007223 */ /* 0x000fe20000000000 */
[----:B------:R-:W-:-:S03]  /*0890*/  LEA.HI.X R5, R2, UR5, RZ, 0x1, P0 ;  /* 0x0000000502057c11 */ /* 0x000fc600080f0cff */
[----:B------:R-:W-:-:S04]  /*08a0*/  @P1 FADD R0, RZ, -R0 ;  /* 0x80000000ff001221 */ /* 0x000fc80000000000 */
[----:B------:R-:W-:-:S05]  /*08b0*/  FMUL R0, R0, 0.0099999997764825820923 ;  /* 0x3c23d70a00007820 */ /* 0x000fca0000400000 */
[----:B------:R-:W-:-:S05]  /*08c0*/  F2FP.F16.F32.PACK_AB R0, RZ, R0 ;  /* 0x00000000ff00723e */ /* 0x000fca00000000ff */
[----:B------:R-:W-:Y:S01]  /*08d0*/  STG.E.U16 desc[UR6][R4.64], R0 ;  /* 0x0000000004007986 */ /* 0x000fe2000c101506 */
[----:B------:R-:W-:Y:S05]  /*08e0*/  EXIT ;  /* 0x000000000000794d */ /* 0x000fea0003800000 */
.L_x_5:
[----:B------:R-:W-:-:S00]  /*08f0*/  BRA `(.L_x_5) ;  /* 0xfffffffc00fc7947 */ /* 0x000fc0000383ffff */
[----:B------:R-:W-:-:S00]  /*0900*/  NOP ;  /* 0x0000000000007918 */ /* 0x000fc00000000000 */
[----:B------:R-:W-:-:S00]  /*0910*/  NOP ;  /* 0x0000000000007918 */ /* 0x000fc00000000000 */
[----:B------:R-:W-:-:S00]  /*0920*/  NOP ;  /* 0x0000000000007918 */ /* 0x000fc00000000000 */
[----:B------:R-:W-:-:S00]  /*0930*/  NOP ;  /* 0x0000000000007918 */ /* 0x000fc00000000000 */
[----:B------:R-:W-:-:S00]  /*0940*/  NOP ;  /* 0x0000000000007918 */ /* 0x000fc00000000000 */
[----:B------:R-:W-:-:S00]  /*0950*/  NOP ;  /* 0x0000000000007918 */ /* 0x000fc00000000000 */
[----:B------:R-:W-:-:S00]  /*0960*/  NOP ;  /* 0x0000000000007918 */ /* 0x000fc00000000000 */
[----:B------:R-:W-:-:S00]  /*0970*/  NOP ;  /* 0x0000000000007918 */ /* 0x000fc00000000000 */
.L_x_7:


//--------------------- .text._Z12geglu_kernelPK7__half2PS_ii --------------------------
	.section	.text._Z12geglu_kernelPK7__half2PS_ii,"ax",@progbits
	.align	128
        .global         _Z12geglu_kernelPK7__half2PS_ii
        .type           _Z12geglu_kernelPK7__half2PS_ii,@function
        .size           _Z12geglu_kernelPK7__half2PS_ii,(.L_x_8 - _Z12geglu_kernelPK7__half2PS_ii)
        .other          _Z12geglu_kernelPK7__half2PS_ii,@"STO_CUDA_ENTRY STV_DEFAULT"
_Z12geglu_kernelPK7__half2PS_ii:
.text._Z12geglu_kernelPK7__half2PS_ii:
[----:B------:R-:W-:Y:S01]  /*0000*/  LDC R1, c[0x0][0x37c] ;  /* 0x0000df00ff017b82 */ /* 0x000fe20000000800 */
[----:B------:R-:W0:Y:S07]  /*0010*/  S2R R0, SR_TID.X ;  /* 0x0000000000007919 */ /* 0x000e2e0000002100 */
[----:B------:R-:W0:Y:S08]  /*0020*/  S2UR UR4, SR_CTAID.X ;  /* 0x00000000000479c3 */ /* 0x000e300000002500 */
[----:B------:R-:W0:Y:S08]  /*0030*/  LDC R3, c[0x0][0x360] ;  /* 0x0000d800ff037b82 */ /* 0x000e300000000800 */
[----:B------:R-:W1:Y:S01]  /*0040*/  LDC R4, c[0x0][0x390] ;  /* 0x0000e400ff047b82 */ /* 0x000e620000000800 */
[----:B0-----:R-:W-:-:S05]  /*0050*/  IMAD R3, R3, UR4, R0 ;  /* 0x0000000403037c24 */ /* 0x001fca000f8e0200 */
[----:B-1----:R-:W-:-:S13]  /*0060*/  ISETP.GE.AND P0, PT, R3, R4, PT ;  /* 0x000000040300720c */ /* 0x002fda0003f06270 */
[----:B------:R-:W-:Y:S05]  /*0070*/  @P0 EXIT ;  /* 0x000000000000094d */ /* 0x000fea0003800000 */
[----:B------:R-:W0:Y:S01]  /*0080*/  S2UR UR6, SR_CTAID.Y ;  /* 0x00000000000679c3 */ /* 0x000e220000002600 */
[----:B------:R-:W1:Y:S07]  /*0090*/  LDCU.64 UR4, c[0x0][0x358] ;  /* 0x00006b00ff0477ac */ /* 0x000e6e0008000a00 */
[----:B------:R-:W0:Y:S08]  /*00a0*/  LDC R0, c[0x0][0x394] ;  /* 0x0000e500ff007b82 */ /* 0x000e300000000800 */
[----:B------:R-:W2:Y:S01]  /*00b0*/  LDC.64 R6, c[0x0][0x380] ;  /* 0x0000e000ff067b82 */ /* 0x000ea20000000a00 */
[----:B0-----:R-:W-:-:S04]  /*00c0*/  IMAD R5, R0, UR6, R3 ;  /* 0x0000000600057c24 */ /* 0x001fc8000f8e0203 */
[----:B--2---:R-:W-:-:S05]  /*00d0*/  IMAD.WIDE R6, R5, 0x4, R6 ;  /* 0x0000000405067825 */ /* 0x004fca00078e0206 */
[----:B-1----:R0:W2:Y:S01]  /*00e0*/  LDG.E.CONSTANT R5, desc[UR4][R6.64] ;  /* 0x0000000406057981 */ /* 0x0020a2000c1e9900 */
[----:B------:R-:W-:-:S06]  /*00f0*/  IMAD.WIDE R8, R4, 0x4, R6 ;  /* 0x0000000404087825 */ /* 0x000fcc00078e0206 */
[----:B------:R-:W0:Y:S01]  /*0100*/  LDG.E.CONSTANT R8, desc[UR4][R8.64] ;  /* 0x0000000408087981 */ /* 0x000e22000c1e9900 */
[----:B------:R-:W-:Y:S02]  /*0110*/  IMAD R3, R4, UR6, R3 ;  /* 0x0000000604037c24 */ /* 0x000fe4000f8e0203 */
[----:B0-----:R-:W-:-:S05]  /*0120*/  HFMA2 R7, R8, 1.7021484375, 1.7021484375, -RZ ;  /* 0x3ecf3ecf08077831 */ /* 0x001fca00001000ff */
[--C-:B------:R-:W-:Y:S02]  /*0130*/  HADD2.F32 R0, -RZ, -R7.reuse.H0_H0 ;  /* 0xa0000007ff007230 */ /* 0x100fe40000004100 */
[----:B------:R-:W-:-:S03]  /*0140*/  HADD2.F32 R2, -RZ, -R7.H1_H1 ;  /* 0xb0000007ff027230 */ /* 0x000fc60000004100 */
[----:B------:R-:W-:Y:S02]  /*0150*/  FFMA R0, R0, 1.4426950216293334961, -RZ ;  /* 0x3fb8aa3b00007823 */ /* 0x000fe400000008ff */
[----:B------:R-:W-:-:S04]  /*0160*/  FFMA R2, R2, 1.4426950216293334961, -RZ ;  /* 0x3fb8aa3b02027823 */ /* 0x000fc800000008ff */
[----:B------:R-:W-:Y:S08]  /*0170*/  MUFU.EX2 R0, R0 ;  /* 0x0000000000007308 */ /* 0x000ff00000000800 */
[----:B------:R-:W0:Y:S01]  /*0180*/  MUFU.EX2 R11, R2 ;  /* 0x00000002000b7308 */ /* 0x000e220000000800 */
[C---:B------:R-:W-:Y:S02]  /*0190*/  HSET2.BF.EQ.AND R9, -R7.reuse, 0.007297515869140625, 0.007297515869140625, PT ;  /* 0x1f791f7907097433 */ /* 0x040fe40003802180 */
[----:B------:R-:W-:-:S02]  /*01a0*/  HSET2.BF.EQ.AND R8, -R7, 0.0226898193359375, 0.0226898193359375, PT ;  /* 0x25cf25cf07087433 */ /* 0x000fc40003802180 */
[----:B0-----:R-:W-:-:S05]  /*01b0*/  F2FP.F16.F32.PACK_AB R11, R11, R0 ;  /* 0x000000000b0b723e */ /* 0x001fca00000000ff */
[----:B------:R-:W-:Y:S01]  /*01c0*/  HFMA2 R9, R9, -0.0009765625, -0.0009765625, R11 ;  /* 0x9400940009097831 */ /* 0x000fe2000000000b */
[----:B------:R-:W-:-:S03]  /*01d0*/  HSET2.BF.EQ.AND R6, -R7, -2.615234375, -2.615234375, PT ;  /* 0xc13bc13b07067433 */ /* 0x000fc60003802180 */
[----:B------:R-:W-:Y:S01]  /*01e0*/  HFMA2 R8, R8, -0.0009765625, -0.0009765625, R9 ;  /* 0x9400940008087831 */ /* 0x000fe20000000009 */
[----:B------:R-:W-:-:S03]  /*01f0*/  HSET2.BF.EQ.AND R7, -R7, -2.966796875, -2.966796875, PT ;  /* 0xc1efc1ef07077433 */ /* 0x000fc60003802180 */
[----:B------:R-:W-:-:S04]  /*0200*/  HFMA2 R6, R6, 6.103515625e-05, 6.103515625e-05, R8 ;  /* 0x0400040006067831 */ /* 0x000fc80000000008 */
[----:B------:R-:W-:-:S04]  /*0210*/  HFMA2 R6, R7, 3.0517578125e-05, 3.0517578125e-05, R6 ;  /* 0x0200020007067831 */ /* 0x000fc80000000006 */
[----:B------:R-:W-:-:S05]  /*0220*/  HADD2 R6, R6, 1, 1 ;  /* 0x3c003c0006067430 */ /* 0x000fca0000000000 */
[--C-:B------:R-:W-:Y:S02]  /*0230*/  HADD2.F32 R0, -RZ, R6.reuse.H0_H0 ;  /* 0x20000006ff007230 */ /* 0x100fe40000004100 */
[----:B------:R-:W-:Y:S02]  /*0240*/  HADD2.F32 R8, -RZ, R6.H1_H1 ;  /* 0x30000006ff087230 */ /* 0x000fe40000004100 */
[----:B------:R-:W0:Y:S02]  /*0250*/  LDC.64 R6, c[0x0][0x388] ;  /* 0x0000e200ff067b82 */ /* 0x000e240000000a00 */
[----:B------:R-:W-:Y:S08]  /*0260*/  MUFU.RCP R0, R0 ;  /* 0x0000000000007308 */ /* 0x000ff00000001000 */
[----:B------:R-:W1:Y:S02]  /*0270*/  MUFU.RCP R9, R8 ;  /* 0x0000000800097308 */ /* 0x000e640000001000 */
[----:B-1----:R-:W-:Y:S01]  /*0280*/  F2FP.F16.F32.PACK_AB R9, R9, R0 ;  /* 0x000000000909723e */ /* 0x002fe200000000ff */
[----:B0-----:R-:W-:-:S04]  /*0290*/  IMAD.WIDE R2, R3, 0x4, R6 ;  /* 0x0000000403027825 */ /* 0x001fc800078e0206 */
[----:B--2---:R-:W-:-:S05]  /*02a0*/  HMUL2 R5, R5, R9 ;  /* 0x0000000905057232 */ /* 0x004fca0000000000 */
[----:B------:R-:W-:Y:S01]  /*02b0*/  STG.E desc[UR4][R2.64], R5 ;  /* 0x0000000502007986 */ /* 0x000fe2000c101904 */
[----:B------:R-:W-:Y:S05]  /*02c0*/  EXIT ;  /* 0x000000000000794d */ /* 0x000fea0003800000 */
.L_x_6:
        /* <DEDUP_REMOVED lines=11> */
.L_x_8:


//--------------------- .nv.global.init           --------------------------
	.section	.nv.global.init,"aw",@progbits
	.align	4
.nv.global.init:
	.type		__cudart_i2opi_f,@object
	.size		__cudart_i2opi_f,(.L_0 - __cudart_i2opi_f)
__cudart_i2opi_f:
        /*0000*/ 	.byte	0x41, 0x90, 0x43, 0x3c, 0x99, 0x95, 0x62, 0xdb, 0xc0, 0xdd, 0x34, 0xf5, 0xd1, 0x57, 0x27, 0xfc
        /*0010*/ 	.byte	0x29, 0x15, 0x44, 0x4e, 0x6e, 0x83, 0xf9, 0xa2
.L_0:


//--------------------- .nv.shared.reserved.0     --------------------------
	.section	.nv.shared.reserved.0,"aw",@nobits
	.weak		__nv_reservedSMEM_offset_0_alias
	.size		__nv_reservedSMEM_offset_0_alias, 0, 64
	.other		__nv_reservedSMEM_offset_0_alias,@"STO_CUDA_RESERVED_SHARED STV_DEFAULT"
__nv_reservedSMEM_offset_0_alias:
	.zero		0
	.zero		64


//--------------------- .nv.constant0._Z11init_kernelP6__halfmf --------------------------
	.section	.nv.constant0._Z11init_kernelP6__halfmf,"a",@progbits
	.sectionflags	@""
	.align	4
.nv.constant0._Z11init_kernelP6__halfmf:
	.zero		916


//--------------------- .nv.constant0._Z12geglu_kernelPK7__half2PS_ii --------------------------
	.section	.nv.constant0._Z12geglu_kernelPK7__half2PS_ii,"a",@progbits
	.sectionflags	@""
	.align	4
.nv.constant0._Z12geglu_kernelPK7__half2PS_ii:
	.zero		920


//--------------------- SYMBOLS --------------------------

	.type		.nv.reservedSmem.offset0,@object
	.size		.nv.reservedSmem.offset0,0x4
